//
// Generated by NVIDIA NVVM Compiler
//
// Compiler Build ID: CL-36424714
// Cuda compilation tools, release 13.0, V13.0.88
// Based on NVVM 20.0.0
//

.version 9.0
.target sm_100
.address_size 64

	// .globl	_Z11draw_circlePciiiii

.visible .entry _Z11draw_circlePciiiii(
	.param .u64 .ptr .align 1 _Z11draw_circlePciiiii_param_0,
	.param .u32 _Z11draw_circlePciiiii_param_1,
	.param .u32 _Z11draw_circlePciiiii_param_2,
	.param .u32 _Z11draw_circlePciiiii_param_3,
	.param .u32 _Z11draw_circlePciiiii_param_4,
	.param .u32 _Z11draw_circlePciiiii_param_5
)
{
	.reg .pred 	%p<5>;
	.reg .b16 	%rs<3>;
	.reg .b32 	%r<23>;
	.reg .b64 	%rd<5>;

	ld.param.u64 	%rd1, [_Z11draw_circlePciiiii_param_0];
	ld.param.u32 	%r3, [_Z11draw_circlePciiiii_param_1];
	ld.param.u32 	%r7, [_Z11draw_circlePciiiii_param_2];
	ld.param.u32 	%r4, [_Z11draw_circlePciiiii_param_3];
	ld.param.u32 	%r5, [_Z11draw_circlePciiiii_param_4];
	ld.param.u32 	%r6, [_Z11draw_circlePciiiii_param_5];
	mov.u32 	%r9, %ctaid.x;
	mov.u32 	%r10, %ntid.x;
	mov.u32 	%r11, %tid.x;
	mad.lo.s32 	%r1, %r9, %r10, %r11;
	mov.u32 	%r12, %ctaid.y;
	mov.u32 	%r13, %ntid.y;
	mov.u32 	%r14, %tid.y;
	mad.lo.s32 	%r15, %r12, %r13, %r14;
	setp.ge.s32 	%p1, %r1, %r3;
	setp.ge.s32 	%p2, %r15, %r7;
	or.pred  	%p3, %p1, %p2;
	@%p3 bra 	$L__BB0_2;
	cvta.to.global.u64 	%rd2, %rd1;
	sub.s32 	%r16, %r1, %r4;
	sub.s32 	%r17, %r15, %r5;
	mad.lo.s32 	%r18, %r3, %r15, %r1;
	mul.lo.s32 	%r19, %r18, 3;
	mul.lo.s32 	%r20, %r16, %r16;
	mad.lo.s32 	%r21, %r17, %r17, %r20;
	mul.lo.s32 	%r22, %r6, %r6;
	setp.gt.u32 	%p4, %r21, %r22;
	selp.b16 	%rs1, 0, -128, %p4;
	cvt.s64.s32 	%rd3, %r19;
	add.s64 	%rd4, %rd2, %rd3;
	st.global.u8 	[%rd4], %rs1;
	mov.b16 	%rs2, 0;
	st.global.u8 	[%rd4+1], %rs2;
	st.global.u8 	[%rd4+2], %rs2;
$L__BB0_2:
	ret;

}


// ===== COMPILED SASS (sm_100) =====

	.target	sm_100

	.elftype	@"ET_EXEC"


//--------------------- .note.nv.tkinfo           --------------------------
	.section	.note.nv.tkinfo,"",@"SHT_NOTE"
	.sectionflags	@"SHF_NOTE_NV_TKINFO"
	.tkinfo
        /*0018*/ 	.word	0x00000002
        /*0030*/ 	.string	""
        /*0030*/ 	.string	"ptxas"
        /*0030*/ 	.string	"Cuda compilation tools, release 13.0, V13.0.88"
        /*0030*/ 	.string	"Build cuda_13.0.r13.0/compiler.36424714_0"
        /*0030*/ 	.string	"-arch sm_100 -m 64 "



//--------------------- .note.nv.cuinfo           --------------------------
	.section	.note.nv.cuinfo,"",@"SHT_NOTE"
	.sectionflags	@"SHF_NOTE_NV_CUINFO"
        /*0018*/ 	.short	0x0002
        /*001a*/ 	.short	0x0064
        /*001c*/ 	.short	0x0082
	.zero		2


//--------------------- .nv.info                  --------------------------
	.section	.nv.info,"",@"SHT_CUDA_INFO"
	.align	4


	//----- nvinfo : EIATTR_REGCOUNT
	.align		4
        /*0000*/ 	.byte	0x04, 0x2f
        /*0002*/ 	.short	(.L_1 - .L_0)
	.align		4
.L_0:
        /*0004*/ 	.word	index@(_Z11draw_circlePciiiii)
        /*0008*/ 	.word	0x00000008


	//----- nvinfo : EIATTR_FRAME_SIZE
	.align		4
.L_1:
        /*000c*/ 	.byte	0x04, 0x11
        /*000e*/ 	.short	(.L_3 - .L_2)
	.align		4
.L_2:
        /*0010*/ 	.word	index@(_Z11draw_circlePciiiii)
        /*0014*/ 	.word	0x00000000


	//----- nvinfo : EIATTR_MIN_STACK_SIZE
	.align		4
.L_3:
        /*0018*/ 	.byte	0x04, 0x12
        /*001a*/ 	.short	(.L_5 - .L_4)
	.align		4
.L_4:
        /*001c*/ 	.word	index@(_Z11draw_circlePciiiii)
        /*0020*/ 	.word	0x00000000
.L_5:


//--------------------- .nv.compat                --------------------------
	.section	.nv.compat,"",@"SHT_CUDA_COMPAT_INFO"
	.align	4
        /*0000*/ 	.byte	0x02, 0x09, 0x00, 0x00, 0x02, 0x02, 0x01, 0x00, 0x02, 0x05, 0x05, 0x00, 0x03, 0x07, 0x01, 0x01
        /*0010*/ 	.byte	0x02, 0x03, 0x00, 0x00, 0x02, 0x06, 0x01, 0x00, 0x04, 0x0b, 0x08, 0x00, 0x09, 0x00, 0x00, 0x00
        /*0020*/ 	.byte	0x00, 0x00, 0x00, 0x00


//--------------------- .nv.info._Z11draw_circlePciiiii --------------------------
	.section	.nv.info._Z11draw_circlePciiiii,"",@"SHT_CUDA_INFO"
	.sectionflags	@""
	.align	4


	//----- nvinfo : EIATTR_CUDA_API_VERSION
	.align		4
        /*0000*/ 	.byte	0x04, 0x37
        /*0002*/ 	.short	(.L_7 - .L_6)
.L_6:
        /*0004*/ 	.word	0x00000082


	//----- nvinfo : EIATTR_KPARAM_INFO
	.align		4
.L_7:
        /*0008*/ 	.byte	0x04, 0x17
        /*000a*/ 	.short	(.L_9 - .L_8)
.L_8:
        /*000c*/ 	.word	0x00000000
        /*0010*/ 	.short	0x0005
        /*0012*/ 	.short	0x0018
        /*0014*/ 	.byte	0x00, 0xf0, 0x11, 0x00


	//----- nvinfo : EIATTR_KPARAM_INFO
	.align		4
.L_9:
        /*0018*/ 	.byte	0x04, 0x17
        /*001a*/ 	.short	(.L_11 - .L_10)
.L_10:
        /*001c*/ 	.word	0x00000000
        /*0020*/ 	.short	0x0004
        /*0022*/ 	.short	0x0014
        /*0024*/ 	.byte	0x00, 0xf0, 0x11, 0x00


	//----- nvinfo : EIATTR_KPARAM_INFO
	.align		4
.L_11:
        /*0028*/ 	.byte	0x04, 0x17
        /*002a*/ 	.short	(.L_13 - .L_12)
.L_12:
        /*002c*/ 	.word	0x00000000
        /*0030*/ 	.short	0x0003
        /*0032*/ 	.short	0x0010
        /*0034*/ 	.byte	0x00, 0xf0, 0x11, 0x00


	//----- nvinfo : EIATTR_KPARAM_INFO
	.align		4
.L_13:
        /*0038*/ 	.byte	0x04, 0x17
        /*003a*/ 	.short	(.L_15 - .L_14)
.L_14:
        /*003c*/ 	.word	0x00000000
        /*0040*/ 	.short	0x0002
        /*0042*/ 	.short	0x000c
        /*0044*/ 	.byte	0x00, 0xf0, 0x11, 0x00


	//----- nvinfo : EIATTR_KPARAM_INFO
	.align		4
.L_15:
        /*0048*/ 	.byte	0x04, 0x17
        /*004a*/ 	.short	(.L_17 - .L_16)
.L_16:
        /*004c*/ 	.word	0x00000000
        /*0050*/ 	.short	0x0001
        /*0052*/ 	.short	0x0008
        /*0054*/ 	.byte	0x00, 0xf0, 0x11, 0x00


	//----- nvinfo : EIATTR_KPARAM_INFO
	.align		4
.L_17:
        /*0058*/ 	.byte	0x04, 0x17
        /*005a*/ 	.short	(.L_19 - .L_18)
.L_18:
        /*005c*/ 	.word	0x00000000
        /*0060*/ 	.short	0x0000
        /*0062*/ 	.short	0x0000
        /*0064*/ 	.byte	0x00, 0xf5, 0x21, 0x00


	//----- nvinfo : EIATTR_SPARSE_MMA_MASK
	.align		4
.L_19:
        /*0068*/ 	.byte	0x03, 0x50
        /*006a*/ 	.short	0x0000


	//----- nvinfo : EIATTR_MAXREG_COUNT
	.align		4
        /*006c*/ 	.byte	0x03, 0x1b
        /*006e*/ 	.short	0x00ff


	//----- nvinfo : EIATTR_MERCURY_ISA_VERSION
	.align		4
        /*0070*/ 	.byte	0x03, 0x5f
        /*0072*/ 	.short	0x0101


	//----- nvinfo : EIATTR_VRC_CTA_INIT_COUNT
	.align		4
        /*0074*/ 	.byte	0x02, 0x4a
	.zero		1
	.zero		1


	//----- nvinfo : EIATTR_EXIT_INSTR_OFFSETS
	.align		4
        /*0078*/ 	.byte	0x04, 0x1c
        /*007a*/ 	.short	(.L_21 - .L_20)


	//   ....[0]....
.L_20:
        /*007c*/ 	.word	0x000000c0


	//   ....[1]....
        /*0080*/ 	.word	0x000001f0


	//----- nvinfo : EIATTR_CBANK_PARAM_SIZE
	.align		4
.L_21:
        /*0084*/ 	.byte	0x03, 0x19
        /*0086*/ 	.short	0x001c


	//----- nvinfo : EIATTR_PARAM_CBANK
	.align		4
        /*0088*/ 	.byte	0x04, 0x0a
        /*008a*/ 	.short	(.L_23 - .L_22)
	.align		4
.L_22:
        /*008c*/ 	.word	index@(.nv.constant0._Z11draw_circlePciiiii)
        /*0090*/ 	.short	0x0380
        /*0092*/ 	.short	0x001c


	//----- nvinfo : EIATTR_SW_WAR
	.align		4
.L_23:
        /*0094*/ 	.byte	0x04, 0x36
        /*0096*/ 	.short	(.L_25 - .L_24)
.L_24:
        /*0098*/ 	.word	0x00000008
.L_25:


//--------------------- .nv.callgraph             --------------------------
	.section	.nv.callgraph,"",@"SHT_CUDA_CALLGRAPH"
	.align	4
	.sectionentsize	8
	.align		4
        /*0000*/ 	.word	0x00000000
	.align		4
        /*0004*/ 	.word	0xffffffff
	.align		4
        /*0008*/ 	.word	0x00000000
	.align		4
        /*000c*/ 	.word	0xfffffffe
	.align		4
        /*0010*/ 	.word	0x00000000
	.align		4
        /*0014*/ 	.word	0xfffffffd
	.align		4
        /*0018*/ 	.word	0x00000000
	.align		4
        /*001c*/ 	.word	0xfffffffc


//--------------------- .text._Z11draw_circlePciiiii --------------------------
	.section	.text._Z11draw_circlePciiiii,"ax",@progbits
	.align	128
        .global         _Z11draw_circlePciiiii
        .type           _Z11draw_circlePciiiii,@function
        .size           _Z11draw_circlePciiiii,(.L_x_1 - _Z11draw_circlePciiiii)
        .other          _Z11draw_circlePciiiii,@"STO_CUDA_ENTRY STV_DEFAULT"
_Z11draw_circlePciiiii:
.text._Z11draw_circlePciiiii:
[----:B------:R-:W-:Y:S01]  /*0000*/  LDC R1, c[0x0][0x37c] ;  /* 0x0000df00ff017b82 */ /* 0x000fe20000000800 */
[----:B------:R-:W0:Y:S07]  /*0010*/  S2R R2, SR_TID.Y ;  /* 0x0000000000027919 */ /* 0x000e2e0000002200 */
[----:B------:R-:W1:Y:S01]  /*0020*/  LDC R0, c[0x0][0x360] ;  /* 0x0000d800ff007b82 */ /* 0x000e620000000800 */
[----:B------:R-:W2:Y:S01]  /*0030*/  LDCU.64 UR8, c[0x0][0x388] ;  /* 0x00007100ff0877ac */ /* 0x000ea20008000a00 */
[----:B------:R-:W1:Y:S06]  /*0040*/  S2R R5, SR_TID.X ;  /* 0x0000000000057919 */ /* 0x000e6c0000002100 */
[----:B------:R-:W0:Y:S08]  /*0050*/  S2UR UR5, SR_CTAID.Y ;  /* 0x00000000000579c3 */ /* 0x000e300000002600 */
[----:B------:R-:W0:Y:S08]  /*0060*/  LDC R3, c[0x0][0x364] ;  /* 0x0000d900ff037b82 */ /* 0x000e300000000800 */
[----:B------:R-:W1:Y:S01]  /*0070*/  S2UR UR4, SR_CTAID.X ;  /* 0x00000000000479c3 */ /* 0x000e620000002500 */
[----:B0-----:R-:W-:-:S05]  /*0080*/  IMAD R3, R3, UR5, R2 ;  /* 0x0000000503037c24 */ /* 0x001fca000f8e0202 */
[----:B--2---:R-:W-:Y:S01]  /*0090*/  ISETP.GE.AND P0, PT, R3, UR9, PT ;  /* 0x0000000903007c0c */ /* 0x004fe2000bf06270 */
[----:B-1----:R-:W-:-:S05]  /*00a0*/  IMAD R0, R0, UR4, R5 ;  /* 0x0000000400007c24 */ /* 0x002fca000f8e0205 */
[----:B------:R-:W-:-:S13]  /*00b0*/  ISETP.GE.OR P0, PT, R0, UR8, P0 ;  /* 0x0000000800007c0c */ /* 0x000fda0008706670 */
[----:B------:R-:W-:Y:S05]  /*00c0*/  @P0 EXIT ;  /* 0x000000000000094d */ /* 0x000fea0003800000 */
[----:B------:R-:W0:Y:S01]  /*00d0*/  LDCU.64 UR10, c[0x0][0x390] ;  /* 0x00007200ff0a77ac */ /* 0x000e220008000a00 */
[----:B------:R-:W1:Y:S01]  /*00e0*/  LDCU UR4, c[0x0][0x398] ;  /* 0x00007300ff0477ac */ /* 0x000e620008000800 */
[----:B------:R-:W2:Y:S01]  /*00f0*/  LDCU.64 UR12, c[0x0][0x380] ;  /* 0x00007000ff0c77ac */ /* 0x000ea20008000a00 */
[----:B------:R-:W3:Y:S01]  /*0100*/  LDCU.64 UR6, c[0x0][0x358] ;  /* 0x00006b00ff0677ac */ /* 0x000ee20008000a00 */
[----:B0-----:R-:W-:Y:S01]  /*0110*/  IADD3 R2, PT, PT, R0, -UR10, RZ ;  /* 0x8000000a00027c10 */ /* 0x001fe2000fffe0ff */
[C---:B------:R-:W-:Y:S01]  /*0120*/  IMAD R0, R3.reuse, UR8, R0 ;  /* 0x0000000803007c24 */ /* 0x040fe2000f8e0200 */
[----:B------:R-:W-:Y:S01]  /*0130*/  IADD3 R3, PT, PT, R3, -UR11, RZ ;  /* 0x8000000b03037c10 */ /* 0x000fe2000fffe0ff */
[----:B-1----:R-:W-:Y:S02]  /*0140*/  UIMAD UR4, UR4, UR4, URZ ;  /* 0x00000004040472a4 */ /* 0x002fe4000f8e02ff */
[----:B------:R-:W-:Y:S02]  /*0150*/  IMAD R2, R2, R2, RZ ;  /* 0x0000000202027224 */ /* 0x000fe400078e02ff */
[----:B------:R-:W-:-:S02]  /*0160*/  IMAD R0, R0, 0x3, RZ ;  /* 0x0000000300007824 */ /* 0x000fc400078e02ff */
[----:B------:R-:W-:-:S03]  /*0170*/  IMAD R3, R3, R3, R2 ;  /* 0x0000000303037224 */ /* 0x000fc600078e0202 */
[C---:B--2---:R-:W-:Y:S02]  /*0180*/  IADD3 R2, P1, PT, R0.reuse, UR12, RZ ;  /* 0x0000000c00027c10 */ /* 0x044fe4000ff3e0ff */
[----:B------:R-:W-:Y:S02]  /*0190*/  ISETP.GT.U32.AND P0, PT, R3, UR4, PT ;  /* 0x0000000403007c0c */ /* 0x000fe4000bf04070 */
[----:B------:R-:W-:Y:S02]  /*01a0*/  LEA.HI.X.SX32 R3, R0, UR13, 0x1, P1 ;  /* 0x0000000d00037c11 */ /* 0x000fe400088f0eff */
[----:B------:R-:W-:-:S03]  /*01b0*/  SEL R5, RZ, 0xff80, P0 ;  /* 0x0000ff80ff057807 */ /* 0x000fc60000000000 */
[----:B---3--:R-:W-:Y:S04]  /*01c0*/  STG.E.U8 desc[UR6][R2.64+0x1], RZ ;  /* 0x000001ff02007986 */ /* 0x008fe8000c101106 */
[----:B------:R-:W-:Y:S04]  /*01d0*/  STG.E.U8 desc[UR6][R2.64+0x2], RZ ;  /* 0x000002ff02007986 */ /* 0x000fe8000c101106 */
[----:B------:R-:W-:Y:S01]  /*01e0*/  STG.E.U8 desc[UR6][R2.64], R5 ;  /* 0x0000000502007986 */ /* 0x000fe2000c101106 */
[----:B------:R-:W-:Y:S05]  /*01f0*/  EXIT ;  /* 0x000000000000794d */ /* 0x000fea0003800000 */
.L_x_0:
[----:B------:R-:W-:-:S00]  /*0200*/  BRA `(.L_x_0) ;  /* 0xfffffffc00fc7947 */ /* 0x000fc0000383ffff */
[----:B------:R-:W-:-:S00]  /*0210*/  NOP ;  /* 0x0000000000007918 */ /* 0x000fc00000000000 */
        /* <DEDUP_REMOVED lines=14> */
.L_x_1:


//--------------------- .nv.shared.reserved.0     --------------------------
	.section	.nv.shared.reserved.0,"aw",@nobits
	.weak		__nv_reservedSMEM_offset_0_alias
	.size		__nv_reservedSMEM_offset_0_alias, 0, 64
	.other		__nv_reservedSMEM_offset_0_alias,@"STO_CUDA_RESERVED_SHARED STV_DEFAULT"
__nv_reservedSMEM_offset_0_alias:
	.zero		0
	.zero		64


//--------------------- .nv.constant0._Z11draw_circlePciiiii --------------------------
	.section	.nv.constant0._Z11draw_circlePciiiii,"a",@progbits
	.sectionflags	@""
	.align	4
.nv.constant0._Z11draw_circlePciiiii:
	.zero		924


//--------------------- SYMBOLS --------------------------

	.type		.nv.reservedSmem.offset0,@object
	.size		.nv.reservedSmem.offset0,0x4
